	.headerflags	@"EF_CUDA_TEXMODE_UNIFIED EF_CUDA_64BIT_ADDRESS EF_CUDA_ACCELERATORS EF_CUDA_SM90 EF_CUDA_VIRTUAL_SM(EF_CUDA_SM90)"
	.elftype	@"ET_EXEC"


//--------------------- .nv.info                  --------------------------
	.section	.nv.info,"",@"SHT_CUDA_INFO"
	.align	4


	//----- nvinfo : EIATTR_REGCOUNT
	.align		4
        /*0000*/ 	.byte	0x04, 0x2f
        /*0002*/ 	.short	(.L_1 - .L_0)
	.align		4
.L_0:
        /*0004*/ 	.word	index@(triton_poi_fused_cat_16)
        /*0008*/ 	.word	0x00000016


	//----- nvinfo : EIATTR_MIN_STACK_SIZE
	.align		4
.L_1:
        /*000c*/ 	.byte	0x04, 0x12
        /*000e*/ 	.short	(.L_3 - .L_2)
	.align		4
.L_2:
        /*0010*/ 	.word	index@(triton_poi_fused_cat_16)
        /*0014*/ 	.word	0x00000000


	//----- nvinfo : EIATTR_FRAME_SIZE
	.align		4
.L_3:
        /*0018*/ 	.byte	0x04, 0x11
        /*001a*/ 	.short	(.L_5 - .L_4)
	.align		4
.L_4:
        /*001c*/ 	.word	index@(triton_poi_fused_cat_16)
        /*0020*/ 	.word	0x00000000


	//----- nvinfo : EIATTR_MIN_STACK_SIZE
	.align		4
.L_5:
        /*0024*/ 	.byte	0x04, 0x12
        /*0026*/ 	.short	(.L_7 - .L_6)
	.align		4
.L_6:
        /*0028*/ 	.word	index@(triton_poi_fused_cat_16)
        /*002c*/ 	.word	0x00000000
.L_7:


//--------------------- .nv.info.triton_poi_fused_cat_16 --------------------------
	.section	.nv.info.triton_poi_fused_cat_16,"",@"SHT_CUDA_INFO"
	.sectionflags	@""
	.align	4


	//----- nvinfo : EIATTR_CUDA_API_VERSION
	.align		4
        /*0000*/ 	.byte	0x04, 0x37
        /*0002*/ 	.short	(.L_9 - .L_8)
.L_8:
        /*0004*/ 	.word	0x0000007c


	//----- nvinfo : EIATTR_KPARAM_INFO
	.align		4
.L_9:
        /*0008*/ 	.byte	0x04, 0x17
        /*000a*/ 	.short	(.L_11 - .L_10)
.L_10:
        /*000c*/ 	.word	0x00000000
        /*0010*/ 	.short	0x0005
        /*0012*/ 	.short	0x0028
        /*0014*/ 	.byte	0x00, 0xf0, 0x11, 0x00


	//----- nvinfo : EIATTR_KPARAM_INFO
	.align		4
.L_11:
        /*0018*/ 	.byte	0x04, 0x17
        /*001a*/ 	.short	(.L_13 - .L_12)
.L_12:
        /*001c*/ 	.word	0x00000000
        /*0020*/ 	.short	0x0004
        /*0022*/ 	.short	0x0020
        /*0024*/ 	.byte	0x00, 0xf4, 0x21, 0x00


	//----- nvinfo : EIATTR_KPARAM_INFO
	.align		4
.L_13:
        /*0028*/ 	.byte	0x04, 0x17
        /*002a*/ 	.short	(.L_15 - .L_14)
.L_14:
        /*002c*/ 	.word	0x00000000
        /*0030*/ 	.short	0x0003
        /*0032*/ 	.short	0x0018
        /*0034*/ 	.byte	0x00, 0xf4, 0x21, 0x00


	//----- nvinfo : EIATTR_KPARAM_INFO
	.align		4
.L_15:
        /*0038*/ 	.byte	0x04, 0x17
        /*003a*/ 	.short	(.L_17 - .L_16)
.L_16:
        /*003c*/ 	.word	0x00000000
        /*0040*/ 	.short	0x0002
        /*0042*/ 	.short	0x0010
        /*0044*/ 	.byte	0x00, 0xf4, 0x21, 0x00


	//----- nvinfo : EIATTR_KPARAM_INFO
	.align		4
.L_17:
        /*0048*/ 	.byte	0x04, 0x17
        /*004a*/ 	.short	(.L_19 - .L_18)
.L_18:
        /*004c*/ 	.word	0x00000000
        /*0050*/ 	.short	0x0001
        /*0052*/ 	.short	0x0008
        /*0054*/ 	.byte	0x00, 0xf4, 0x21, 0x00


	//----- nvinfo : EIATTR_KPARAM_INFO
	.align		4
.L_19:
        /*0058*/ 	.byte	0x04, 0x17
        /*005a*/ 	.short	(.L_21 - .L_20)
.L_20:
        /*005c*/ 	.word	0x00000000
        /*0060*/ 	.short	0x0000
        /*0062*/ 	.short	0x0000
        /*0064*/ 	.byte	0x00, 0xf4, 0x21, 0x00


	//----- nvinfo : EIATTR_SPARSE_MMA_MASK
	.align		4
.L_21:
        /*0068*/ 	.byte	0x03, 0x50
        /*006a*/ 	.short	0x0000


	//----- nvinfo : EIATTR_MAXREG_COUNT
	.align		4
        /*006c*/ 	.byte	0x03, 0x1b
        /*006e*/ 	.short	0x00ff


	//----- nvinfo : EIATTR_EXIT_INSTR_OFFSETS
	.align		4
        /*0070*/ 	.byte	0x04, 0x1c
        /*0072*/ 	.short	(.L_23 - .L_22)


	//   ....[0]....
.L_22:
        /*0074*/ 	.word	0x000001e0


	//----- nvinfo : EIATTR_REQNTID
	.align		4
.L_23:
        /*0078*/ 	.byte	0x04, 0x10
        /*007a*/ 	.short	(.L_25 - .L_24)
.L_24:
        /*007c*/ 	.word	0x00000100
        /*0080*/ 	.word	0x00000001
        /*0084*/ 	.word	0x00000001


	//----- nvinfo : EIATTR_CBANK_PARAM_SIZE
	.align		4
.L_25:
        /*0088*/ 	.byte	0x03, 0x19
        /*008a*/ 	.short	0x002c


	//----- nvinfo : EIATTR_PARAM_CBANK
	.align		4
        /*008c*/ 	.byte	0x04, 0x0a
        /*008e*/ 	.short	(.L_27 - .L_26)
	.align		4
.L_26:
        /*0090*/ 	.word	index@(.nv.constant0.triton_poi_fused_cat_16)
        /*0094*/ 	.short	0x0210
        /*0096*/ 	.short	0x002c


	//----- nvinfo : EIATTR_SW_WAR
	.align		4
.L_27:
        /*0098*/ 	.byte	0x04, 0x36
        /*009a*/ 	.short	(.L_29 - .L_28)
.L_28:
        /*009c*/ 	.word	0x00000008
.L_29:


//--------------------- .nv.callgraph             --------------------------
	.section	.nv.callgraph,"",@"SHT_CUDA_CALLGRAPH"
	.align	4
	.sectionentsize	8
	.align		4
        /*0000*/ 	.word	0x00000000
	.align		4
        /*0004*/ 	.word	0xffffffff
	.align		4
        /*0008*/ 	.word	0x00000000
	.align		4
        /*000c*/ 	.word	0xfffffffe
	.align		4
        /*0010*/ 	.word	0x00000000
	.align		4
        /*0014*/ 	.word	0xfffffffd
	.align		4
        /*0018*/ 	.word	0x00000000
	.align		4
        /*001c*/ 	.word	0xfffffffc


//--------------------- .text.triton_poi_fused_cat_16 --------------------------
	.section	.text.triton_poi_fused_cat_16,"ax",@progbits
	.align	128
        .global         triton_poi_fused_cat_16
        .type           triton_poi_fused_cat_16,@function
        .size           triton_poi_fused_cat_16,(.L_x_1 - triton_poi_fused_cat_16)
        .other          triton_poi_fused_cat_16,@"STO_CUDA_ENTRY STV_DEFAULT"
triton_poi_fused_cat_16:
.text.triton_poi_fused_cat_16:
[----:B------:R-:W-:Y:S01]  /*0000*/  LDC R1, c[0x0][0x28] ;  /* 0x00000a00ff017b82 */ /* 0x000fe20000000800 */
[----:B------:R-:W1:Y:S07]  /*0010*/  S2R R0, SR_TID.X ;  /* 0x0000000000007919 */ /* 0x000e6e0000002100 */
[----:B------:R-:W2:Y:S01]  /*0020*/  LDC.64 R2, c[0x0][0x210] ;  /* 0x00008400ff027b82 */ /* 0x000ea20000000a00 */
[----:B------:R-:W-:Y:S01]  /*0030*/  ULDC.64 UR4, c[0x0][0x208] ;  /* 0x0000820000047ab9 */ /* 0x000fe20000000a00 */
[----:B------:R-:W3:Y:S06]  /*0040*/  S2R R13, SR_CTAID.X ;  /* 0x00000000000d7919 */ /* 0x000eec0000002500 */
[----:B------:R-:W4:Y:S08]  /*0050*/  LDC.64 R6, c[0x0][0x218] ;  /* 0x00008600ff067b82 */ /* 0x000f300000000a00 */
[----:B------:R-:W5:Y:S08]  /*0060*/  LDC.64 R8, c[0x0][0x220] ;  /* 0x00008800ff087b82 */ /* 0x000f700000000a00 */
[----:B------:R-:W4:Y:S01]  /*0070*/  LDC.64 R10, c[0x0][0x228] ;  /* 0x00008a00ff0a7b82 */ /* 0x000f220000000a00 */
[----:B-1----:R-:W-:-:S04]  /*0080*/  SHF.L.U32 R0, R0, 0x1, RZ ;  /* 0x0000000100007819 */ /* 0x002fc800000006ff */
[----:B------:R-:W-:-:S04]  /*0090*/  LOP3.LUT R0, R0, 0x1fe, RZ, 0xc0, !PT ;  /* 0x000001fe00007812 */ /* 0x000fc800078ec0ff */
[----:B---3--:R-:W-:-:S05]  /*00a0*/  LEA R13, R13, R0, 0x9 ;  /* 0x000000000d0d7211 */ /* 0x008fca00078e48ff */
[----:B--2---:R-:W-:-:S06]  /*00b0*/  IMAD.WIDE R2, R13, 0x4, R2 ;  /* 0x000000040d027825 */ /* 0x004fcc00078e0202 */
[----:B------:R-:W2:Y:S01]  /*00c0*/  LDG.E.64 R2, desc[UR4][R2.64] ;  /* 0x0000000402027981 */ /* 0x000ea2000c1e1b00 */
[----:B------:R-:W-:-:S05]  /*00d0*/  IMAD.HI R0, R13, 0x2aaaaaab, RZ ;  /* 0x2aaaaaab0d007827 */ /* 0x000fca00078e02ff */
[----:B------:R-:W-:-:S04]  /*00e0*/  SHF.R.U32.HI R5, RZ, 0x1f, R0 ;  /* 0x0000001fff057819 */ /* 0x000fc80000011600 */
[----:B------:R-:W-:Y:S02]  /*00f0*/  LEA.HI.SX32 R0, R0, R5, 0x13 ;  /* 0x0000000500007211 */ /* 0x000fe400078f9aff */
[----:B------:R-:W1:Y:S03]  /*0100*/  LDC.64 R4, c[0x0][0x230] ;  /* 0x00008c00ff047b82 */ /* 0x000e660000000a00 */
[----:B------:R-:W-:-:S04]  /*0110*/  IMAD R13, R0, -0xc000, R13 ;  /* 0xffff4000000d7824 */ /* 0x000fc800078e020d */
[----:B------:R-:W-:-:S04]  /*0120*/  IMAD R13, R0, 0x9c000, R13 ;  /* 0x0009c000000d7824 */ /* 0x000fc800078e020d */
[----:B------:R-:W-:Y:S02]  /*0130*/  IMAD R15, R0, 0xc000, R13 ;  /* 0x0000c000000f7824 */ /* 0x000fe400078e020d */
[----:B----4-:R-:W-:-:S04]  /*0140*/  IMAD.WIDE R6, R13, 0x4, R6 ;  /* 0x000000040d067825 */ /* 0x010fc800078e0206 */
[----:B------:R-:W-:Y:S02]  /*0150*/  IMAD R17, R0, 0xc000, R15 ;  /* 0x0000c00000117824 */ /* 0x000fe400078e020f */
[----:B-----5:R-:W-:-:S04]  /*0160*/  IMAD.WIDE R8, R15, 0x4, R8 ;  /* 0x000000040f087825 */ /* 0x020fc800078e0208 */
[----:B------:R-:W-:Y:S02]  /*0170*/  IMAD R19, R0, 0xc000, R17 ;  /* 0x0000c00000137824 */ /* 0x000fe400078e0211 */
[----:B0-----:R-:W-:-:S04]  /*0180*/  IMAD.WIDE R10, R17, 0x4, R10 ;  /* 0x00000004110a7825 */ /* 0x001fc800078e020a */
[----:B-1----:R-:W-:Y:S01]  /*0190*/  IMAD.WIDE R4, R19, 0x4, R4 ;  /* 0x0000000413047825 */ /* 0x002fe200078e0204 */
[----:B--2---:R-:W-:Y:S04]  /*01a0*/  STG.E.64 desc[UR4][R6.64], R2 ;  /* 0x0000000206007986 */ /* 0x004fe8000c101b04 */
[----:B------:R-:W-:Y:S04]  /*01b0*/  STG.E.64 desc[UR4][R8.64], R2 ;  /* 0x0000000208007986 */ /* 0x000fe8000c101b04 */
[----:B------:R-:W-:Y:S04]  /*01c0*/  STG.E.64 desc[UR4][R10.64], R2 ;  /* 0x000000020a007986 */ /* 0x000fe8000c101b04 */
[----:B------:R-:W-:Y:S01]  /*01d0*/  STG.E.64 desc[UR4][R4.64], R2 ;  /* 0x0000000204007986 */ /* 0x000fe2000c101b04 */
[----:B------:R-:W-:Y:S05]  /*01e0*/  EXIT ;  /* 0x000000000000794d */ /* 0x000fea0003800000 */
.L_x_0:
[----:B------:R-:W-:-:S00]  /*01f0*/  BRA `(.L_x_0) ;  /* 0xfffffffc00fc7947 */ /* 0x000fc0000383ffff */
[----:B------:R-:W-:-:S00]  /*0200*/  NOP ;  /* 0x0000000000007918 */ /* 0x000fc00000000000 */
[----:B------:R-:W-:-:S00]  /*0210*/  NOP ;  /* 0x0000000000007918 */ /* 0x000fc00000000000 */
[----:B------:R-:W-:-:S00]  /*0220*/  NOP ;  /* 0x0000000000007918 */ /* 0x000fc00000000000 */
[----:B------:R-:W-:-:S00]  /*0230*/  NOP ;  /* 0x0000000000007918 */ /* 0x000fc00000000000 */
[----:B------:R-:W-:-:S00]  /*0240*/  NOP ;  /* 0x0000000000007918 */ /* 0x000fc00000000000 */
[----:B------:R-:W-:-:S00]  /*0250*/  NOP ;  /* 0x0000000000007918 */ /* 0x000fc00000000000 */
[----:B------:R-:W-:-:S00]  /*0260*/  NOP ;  /* 0x0000000000007918 */ /* 0x000fc00000000000 */
[----:B------:R-:W-:-:S00]  /*0270*/  NOP ;  /* 0x0000000000007918 */ /* 0x000fc00000000000 */
.L_x_1:


//--------------------- .nv.constant0.triton_poi_fused_cat_16 --------------------------
	.section	.nv.constant0.triton_poi_fused_cat_16,"a",@progbits
	.sectionflags	@""
	.align	4
.nv.constant0.triton_poi_fused_cat_16:
	.zero		572
